//
// Generated by NVIDIA NVVM Compiler
//
// Compiler Build ID: CL-36424714
// Cuda compilation tools, release 13.0, V13.0.88
// Based on NVVM 20.0.0
//

.version 9.0
.target sm_100
.address_size 64

	// .globl	_Z8DevPrintP9GpuStructPi
.extern .func  (.param .b32 func_retval0) vprintf
(
	.param .b64 vprintf_param_0,
	.param .b64 vprintf_param_1
)
;
.global .align 1 .b8 $str[31] = {80, 114, 111, 99, 101, 115, 97, 115, 95, 37, 105, 32, 37, 50, 105, 32, 37, 49, 52, 115, 32, 37, 54, 105, 32, 37, 49, 57, 102, 10};

.visible .entry _Z8DevPrintP9GpuStructPi(
	.param .u64 .ptr .align 1 _Z8DevPrintP9GpuStructPi_param_0,
	.param .u64 .ptr .align 1 _Z8DevPrintP9GpuStructPi_param_1
)
{
	.local .align 16 .b8 	__local_depot0[32];
	.reg .b64 	%SP;
	.reg .b64 	%SPL;
	.reg .pred 	%p<6>;
	.reg .b32 	%r<40>;
	.reg .b64 	%rd<34>;
	.reg .b64 	%fd<6>;

	mov.u64 	%SPL, __local_depot0;
	cvta.local.u64 	%SP, %SPL;
	ld.param.u64 	%rd9, [_Z8DevPrintP9GpuStructPi_param_0];
	ld.param.u64 	%rd10, [_Z8DevPrintP9GpuStructPi_param_1];
	cvta.to.global.u64 	%rd1, %rd9;
	cvta.to.global.u64 	%rd11, %rd10;
	add.u64 	%rd12, %SP, 0;
	add.u64 	%rd2, %SPL, 0;
	mov.u32 	%r1, %tid.x;
	mul.wide.u32 	%rd13, %r1, 4;
	add.s64 	%rd14, %rd11, %rd13;
	ld.global.u32 	%r2, [%rd14];
	ld.global.u32 	%r3, [%rd14+4];
	sub.s32 	%r4, %r3, %r2;
	setp.lt.s32 	%p1, %r4, 1;
	@%p1 bra 	$L__BB0_7;
	and.b32  	%r5, %r4, 3;
	sub.s32 	%r16, %r2, %r3;
	setp.gt.u32 	%p2, %r16, -4;
	mov.b32 	%r39, 0;
	@%p2 bra 	$L__BB0_4;
	and.b32  	%r39, %r4, 2147483644;
	mul.wide.s32 	%rd15, %r2, 24;
	add.s64 	%rd16, %rd15, %rd1;
	add.s64 	%rd32, %rd16, 88;
	mov.b32 	%r36, 0;
	mov.u64 	%rd18, $str;
$L__BB0_3:
	ld.global.u64 	%rd17, [%rd32+-88];
	ld.global.u32 	%r18, [%rd32+-80];
	ld.global.f64 	%fd1, [%rd32+-72];
	st.local.v2.u32 	[%rd2], {%r1, %r36};
	st.local.u64 	[%rd2+8], %rd17;
	st.local.u32 	[%rd2+16], %r18;
	st.local.f64 	[%rd2+24], %fd1;
	cvta.global.u64 	%rd19, %rd18;
	{ // callseq 0, 0
	.param .b64 param0;
	st.param.b64 	[param0], %rd19;
	.param .b64 param1;
	st.param.b64 	[param1], %rd12;
	.param .b32 retval0;
	call.uni (retval0), 
	vprintf, 
	(
	param0, 
	param1
	);
	ld.param.b32 	%r19, [retval0];
	} // callseq 0
	ld.global.u64 	%rd21, [%rd32+-64];
	ld.global.u32 	%r21, [%rd32+-56];
	ld.global.f64 	%fd2, [%rd32+-48];
	add.s32 	%r22, %r36, 1;
	st.local.v2.u32 	[%rd2], {%r1, %r22};
	st.local.u64 	[%rd2+8], %rd21;
	st.local.u32 	[%rd2+16], %r21;
	st.local.f64 	[%rd2+24], %fd2;
	{ // callseq 1, 0
	.param .b64 param0;
	st.param.b64 	[param0], %rd19;
	.param .b64 param1;
	st.param.b64 	[param1], %rd12;
	.param .b32 retval0;
	call.uni (retval0), 
	vprintf, 
	(
	param0, 
	param1
	);
	ld.param.b32 	%r23, [retval0];
	} // callseq 1
	ld.global.u64 	%rd22, [%rd32+-40];
	ld.global.u32 	%r25, [%rd32+-32];
	ld.global.f64 	%fd3, [%rd32+-24];
	add.s32 	%r26, %r36, 2;
	st.local.v2.u32 	[%rd2], {%r1, %r26};
	st.local.u64 	[%rd2+8], %rd22;
	st.local.u32 	[%rd2+16], %r25;
	st.local.f64 	[%rd2+24], %fd3;
	{ // callseq 2, 0
	.param .b64 param0;
	st.param.b64 	[param0], %rd19;
	.param .b64 param1;
	st.param.b64 	[param1], %rd12;
	.param .b32 retval0;
	call.uni (retval0), 
	vprintf, 
	(
	param0, 
	param1
	);
	ld.param.b32 	%r27, [retval0];
	} // callseq 2
	ld.global.u64 	%rd23, [%rd32+-16];
	ld.global.u32 	%r29, [%rd32+-8];
	ld.global.f64 	%fd4, [%rd32];
	add.s32 	%r30, %r36, 3;
	st.local.v2.u32 	[%rd2], {%r1, %r30};
	st.local.u64 	[%rd2+8], %rd23;
	st.local.u32 	[%rd2+16], %r29;
	st.local.f64 	[%rd2+24], %fd4;
	{ // callseq 3, 0
	.param .b64 param0;
	st.param.b64 	[param0], %rd19;
	.param .b64 param1;
	st.param.b64 	[param1], %rd12;
	.param .b32 retval0;
	call.uni (retval0), 
	vprintf, 
	(
	param0, 
	param1
	);
	ld.param.b32 	%r31, [retval0];
	} // callseq 3
	add.s64 	%rd32, %rd32, 96;
	add.s32 	%r36, %r36, 4;
	setp.ne.s32 	%p3, %r36, %r39;
	@%p3 bra 	$L__BB0_3;
$L__BB0_4:
	setp.eq.s32 	%p4, %r5, 0;
	@%p4 bra 	$L__BB0_7;
	mul.wide.s32 	%rd24, %r2, 24;
	mul.wide.u32 	%rd25, %r39, 24;
	add.s64 	%rd26, %rd24, %rd25;
	add.s64 	%rd27, %rd26, %rd1;
	add.s64 	%rd33, %rd27, 8;
	neg.s32 	%r38, %r5;
	mov.u64 	%rd29, $str;
$L__BB0_6:
	.pragma "nounroll";
	ld.global.u64 	%rd28, [%rd33+-8];
	ld.global.u32 	%r33, [%rd33];
	ld.global.f64 	%fd5, [%rd33+8];
	st.local.v2.u32 	[%rd2], {%r1, %r39};
	st.local.u64 	[%rd2+8], %rd28;
	st.local.u32 	[%rd2+16], %r33;
	st.local.f64 	[%rd2+24], %fd5;
	cvta.global.u64 	%rd30, %rd29;
	{ // callseq 4, 0
	.param .b64 param0;
	st.param.b64 	[param0], %rd30;
	.param .b64 param1;
	st.param.b64 	[param1], %rd12;
	.param .b32 retval0;
	call.uni (retval0), 
	vprintf, 
	(
	param0, 
	param1
	);
	ld.param.b32 	%r34, [retval0];
	} // callseq 4
	add.s32 	%r39, %r39, 1;
	add.s64 	%rd33, %rd33, 24;
	add.s32 	%r38, %r38, 1;
	setp.ne.s32 	%p5, %r38, 0;
	@%p5 bra 	$L__BB0_6;
$L__BB0_7:
	ret;

}


// ===== COMPILED SASS (sm_100) =====

	.target	sm_100

	.elftype	@"ET_EXEC"


//--------------------- .note.nv.tkinfo           --------------------------
	.section	.note.nv.tkinfo,"",@"SHT_NOTE"
	.sectionflags	@"SHF_NOTE_NV_TKINFO"
	.tkinfo
        /*0018*/ 	.word	0x00000002
        /*0030*/ 	.string	""
        /*0030*/ 	.string	"ptxas"
        /*0030*/ 	.string	"Cuda compilation tools, release 13.0, V13.0.88"
        /*0030*/ 	.string	"Build cuda_13.0.r13.0/compiler.36424714_0"
        /*0030*/ 	.string	"-arch sm_100 -m 64 "



//--------------------- .note.nv.cuinfo           --------------------------
	.section	.note.nv.cuinfo,"",@"SHT_NOTE"
	.sectionflags	@"SHF_NOTE_NV_CUINFO"
        /*0018*/ 	.short	0x0002
        /*001a*/ 	.short	0x0064
        /*001c*/ 	.short	0x0082
	.zero		2


//--------------------- .nv.info                  --------------------------
	.section	.nv.info,"",@"SHT_CUDA_INFO"
	.align	4


	//----- nvinfo : EIATTR_REGCOUNT
	.align		4
        /*0000*/ 	.byte	0x04, 0x2f
        /*0002*/ 	.short	(.L_2 - .L_1)
	.align		4
.L_1:
        /*0004*/ 	.word	index@(_Z8DevPrintP9GpuStructPi)
        /*0008*/ 	.word	0x0000001d


	//----- nvinfo : EIATTR_FRAME_SIZE
	.align		4
.L_2:
        /*000c*/ 	.byte	0x04, 0x11
        /*000e*/ 	.short	(.L_4 - .L_3)
	.align		4
.L_3:
        /*0010*/ 	.word	index@(_Z8DevPrintP9GpuStructPi)
        /*0014*/ 	.word	0x00000020


	//----- nvinfo : EIATTR_MIN_STACK_SIZE
	.align		4
.L_4:
        /*0018*/ 	.byte	0x04, 0x12
        /*001a*/ 	.short	(.L_6 - .L_5)
	.align		4
.L_5:
        /*001c*/ 	.word	index@(_Z8DevPrintP9GpuStructPi)
        /*0020*/ 	.word	0x00000020
.L_6:


//--------------------- .nv.compat                --------------------------
	.section	.nv.compat,"",@"SHT_CUDA_COMPAT_INFO"
	.align	4
        /*0000*/ 	.byte	0x02, 0x09, 0x00, 0x00, 0x02, 0x02, 0x01, 0x00, 0x02, 0x05, 0x05, 0x00, 0x03, 0x07, 0x01, 0x01
        /*0010*/ 	.byte	0x02, 0x03, 0x00, 0x00, 0x02, 0x06, 0x01, 0x00, 0x04, 0x0b, 0x08, 0x00, 0x09, 0x00, 0x00, 0x00
        /*0020*/ 	.byte	0x00, 0x00, 0x00, 0x00


//--------------------- .nv.info._Z8DevPrintP9GpuStructPi --------------------------
	.section	.nv.info._Z8DevPrintP9GpuStructPi,"",@"SHT_CUDA_INFO"
	.sectionflags	@""
	.align	4


	//----- nvinfo : EIATTR_CUDA_API_VERSION
	.align		4
        /*0000*/ 	.byte	0x04, 0x37
        /*0002*/ 	.short	(.L_8 - .L_7)
.L_7:
        /*0004*/ 	.word	0x00000082


	//----- nvinfo : EIATTR_KPARAM_INFO
	.align		4
.L_8:
        /*0008*/ 	.byte	0x04, 0x17
        /*000a*/ 	.short	(.L_10 - .L_9)
.L_9:
        /*000c*/ 	.word	0x00000000
        /*0010*/ 	.short	0x0001
        /*0012*/ 	.short	0x0008
        /*0014*/ 	.byte	0x00, 0xf5, 0x21, 0x00


	//----- nvinfo : EIATTR_KPARAM_INFO
	.align		4
.L_10:
        /*0018*/ 	.byte	0x04, 0x17
        /*001a*/ 	.short	(.L_12 - .L_11)
.L_11:
        /*001c*/ 	.word	0x00000000
        /*0020*/ 	.short	0x0000
        /*0022*/ 	.short	0x0000
        /*0024*/ 	.byte	0x00, 0xf5, 0x21, 0x00


	//----- nvinfo : EIATTR_SPARSE_MMA_MASK
	.align		4
.L_12:
        /*0028*/ 	.byte	0x03, 0x50
        /*002a*/ 	.short	0x0000


	//----- nvinfo : EIATTR_MAXREG_COUNT
	.align		4
        /*002c*/ 	.byte	0x03, 0x1b
        /*002e*/ 	.short	0x00ff


	//----- nvinfo : EIATTR_EXTERNS
	.align		4
        /*0030*/ 	.byte	0x04, 0x0f
        /*0032*/ 	.short	(.L_14 - .L_13)


	//   ....[0]....
	.align		4
.L_13:
        /*0034*/ 	.word	index@(vprintf)


	//----- nvinfo : EIATTR_MERCURY_ISA_VERSION
	.align		4
.L_14:
        /*0038*/ 	.byte	0x03, 0x5f
        /*003a*/ 	.short	0x0101


	//----- nvinfo : EIATTR_VRC_CTA_INIT_COUNT
	.align		4
        /*003c*/ 	.byte	0x02, 0x4a
	.zero		1
	.zero		1


	//----- nvinfo : EIATTR_SYSCALL_OFFSETS
	.align		4
        /*0040*/ 	.byte	0x04, 0x46
        /*0042*/ 	.short	(.L_16 - .L_15)


	//   ....[0]....
.L_15:
        /*0044*/ 	.word	0x000002a0


	//   ....[1]....
        /*0048*/ 	.word	0x000003b0


	//   ....[2]....
        /*004c*/ 	.word	0x000004c0


	//   ....[3]....
        /*0050*/ 	.word	0x000005d0


	//   ....[4]....
        /*0054*/ 	.word	0x00000800


	//----- nvinfo : EIATTR_EXIT_INSTR_OFFSETS
	.align		4
.L_16:
        /*0058*/ 	.byte	0x04, 0x1c
        /*005a*/ 	.short	(.L_18 - .L_17)


	//   ....[0]....
.L_17:
        /*005c*/ 	.word	0x000000e0


	//   ....[1]....
        /*0060*/ 	.word	0x00000650


	//   ....[2]....
        /*0064*/ 	.word	0x00000860


	//----- nvinfo : EIATTR_CRS_STACK_SIZE
	.align		4
.L_18:
        /*0068*/ 	.byte	0x04, 0x1e
        /*006a*/ 	.short	(.L_20 - .L_19)
.L_19:
        /*006c*/ 	.word	0x00000000


	//----- nvinfo : EIATTR_CBANK_PARAM_SIZE
	.align		4
.L_20:
        /*0070*/ 	.byte	0x03, 0x19
        /*0072*/ 	.short	0x0010


	//----- nvinfo : EIATTR_PARAM_CBANK
	.align		4
        /*0074*/ 	.byte	0x04, 0x0a
        /*0076*/ 	.short	(.L_22 - .L_21)
	.align		4
.L_21:
        /*0078*/ 	.word	index@(.nv.constant0._Z8DevPrintP9GpuStructPi)
        /*007c*/ 	.short	0x0380
        /*007e*/ 	.short	0x0010


	//----- nvinfo : EIATTR_SW_WAR
	.align		4
.L_22:
        /*0080*/ 	.byte	0x04, 0x36
        /*0082*/ 	.short	(.L_24 - .L_23)
.L_23:
        /*0084*/ 	.word	0x00000008
.L_24:


//--------------------- .nv.callgraph             --------------------------
	.section	.nv.callgraph,"",@"SHT_CUDA_CALLGRAPH"
	.align	4
	.sectionentsize	8
	.align		4
        /*0000*/ 	.word	0x00000000
	.align		4
        /*0004*/ 	.word	0xffffffff
	.align		4
        /*0008*/ 	.word	index@(_Z8DevPrintP9GpuStructPi)
	.align		4
        /*000c*/ 	.word	index@(vprintf)
	.align		4
        /*0010*/ 	.word	0x00000000
	.align		4
        /*0014*/ 	.word	0xfffffffe
	.align		4
        /*0018*/ 	.word	0x00000000
	.align		4
        /*001c*/ 	.word	0xfffffffd
	.align		4
        /*0020*/ 	.word	0x00000000
	.align		4
        /*0024*/ 	.word	0xfffffffc


//--------------------- .nv.constant4             --------------------------
	.section	.nv.constant4,"a",@progbits
	.align	8
	.align		8
.nv.constant4:
        /*0000*/ 	.dword	vprintf
	.align		8
        /*0008*/ 	.dword	$str


//--------------------- .text._Z8DevPrintP9GpuStructPi --------------------------
	.section	.text._Z8DevPrintP9GpuStructPi,"ax",@progbits
	.align	128
        .global         _Z8DevPrintP9GpuStructPi
        .type           _Z8DevPrintP9GpuStructPi,@function
        .size           _Z8DevPrintP9GpuStructPi,(.L_x_10 - _Z8DevPrintP9GpuStructPi)
        .other          _Z8DevPrintP9GpuStructPi,@"STO_CUDA_ENTRY STV_DEFAULT"
_Z8DevPrintP9GpuStructPi:
.text._Z8DevPrintP9GpuStructPi:
[----:B------:R-:W0:Y:S01]  /*0000*/  LDC R1, c[0x0][0x37c] ;  /* 0x0000df00ff017b82 */ /* 0x000e220000000800 */
[----:B------:R-:W1:Y:S07]  /*0010*/  S2R R18, SR_TID.X ;  /* 0x0000000000127919 */ /* 0x000e6e0000002100 */
[----:B------:R-:W1:Y:S01]  /*0020*/  LDC.64 R4, c[0x0][0x388] ;  /* 0x0000e200ff047b82 */ /* 0x000e620000000a00 */
[----:B------:R-:W2:Y:S01]  /*0030*/  LDCU.64 UR36, c[0x0][0x358] ;  /* 0x00006b00ff2477ac */ /* 0x000ea20008000a00 */
[----:B0-----:R-:W-:-:S02]  /*0040*/  VIADD R1, R1, 0xffffffe0 ;  /* 0xffffffe001017836 */ /* 0x001fc40000000000 */
[----:B-1----:R-:W-:-:S05]  /*0050*/  IMAD.WIDE.U32 R4, R18, 0x4, R4 ;  /* 0x0000000412047825 */ /* 0x002fca00078e0004 */
[----:B--2---:R-:W2:Y:S04]  /*0060*/  LDG.E R26, desc[UR36][R4.64] ;  /* 0x00000024041a7981 */ /* 0x004ea8000c1e1900 */
[----:B------:R-:W2:Y:S01]  /*0070*/  LDG.E R3, desc[UR36][R4.64+0x4] ;  /* 0x0000042404037981 */ /* 0x000ea2000c1e1900 */
[----:B------:R-:W0:Y:S01]  /*0080*/  LDCU UR4, c[0x0][0x2f8] ;  /* 0x00005f00ff0477ac */ /* 0x000e220008000800 */
[----:B------:R-:W1:Y:S01]  /*0090*/  LDCU UR5, c[0x0][0x2fc] ;  /* 0x00005f80ff0577ac */ /* 0x000e620008000800 */
[----:B0-----:R-:W-:-:S05]  /*00a0*/  IADD3 R24, P1, PT, R1, UR4, RZ ;  /* 0x0000000401187c10 */ /* 0x001fca000ff3e0ff */
[----:B-1----:R-:W-:Y:S02]  /*00b0*/  IMAD.X R2, RZ, RZ, UR5, P1 ;  /* 0x00000005ff027e24 */ /* 0x002fe400088e06ff */
[----:B--2---:R-:W-:-:S05]  /*00c0*/  IMAD.IADD R0, R3, 0x1, -R26 ;  /* 0x0000000103007824 */ /* 0x004fca00078e0a1a */
[----:B------:R-:W-:-:S13]  /*00d0*/  ISETP.GE.AND P0, PT, R0, 0x1, PT ;  /* 0x000000010000780c */ /* 0x000fda0003f06270 */
[----:B------:R-:W-:Y:S05]  /*00e0*/  @!P0 EXIT ;  /* 0x000000000000894d */ /* 0x000fea0003800000 */
[----:B------:R-:W-:Y:S01]  /*00f0*/  IADD3 R3, PT, PT, R26, -R3, RZ ;  /* 0x800000031a037210 */ /* 0x000fe20007ffe0ff */
[----:B------:R-:W-:Y:S01]  /*0100*/  BSSY.RECONVERGENT B6, `(.L_x_0) ;  /* 0x0000053000067945 */ /* 0x000fe20003800200 */
[----:B------:R-:W-:Y:S01]  /*0110*/  LOP3.LUT R25, R0, 0x3, RZ, 0xc0, !PT ;  /* 0x0000000300197812 */ /* 0x000fe200078ec0ff */
[----:B------:R-:W-:Y:S01]  /*0120*/  IMAD.MOV.U32 R23, RZ, RZ, RZ ;  /* 0x000000ffff177224 */ /* 0x000fe200078e00ff */
[----:B------:R-:W-:-:S13]  /*0130*/  ISETP.GT.U32.AND P0, PT, R3, -0x4, PT ;  /* 0xfffffffc0300780c */ /* 0x000fda0003f04070 */
[----:B------:R-:W-:Y:S05]  /*0140*/  @P0 BRA `(.L_x_1) ;  /* 0x0000000400380947 */ /* 0x000fea0003800000 */
[----:B------:R-:W0:Y:S01]  /*0150*/  LDC.64 R4, c[0x0][0x380] ;  /* 0x0000e000ff047b82 */ /* 0x000e220000000a00 */
[----:B------:R-:W-:Y:S01]  /*0160*/  LOP3.LUT R23, R0, 0x7ffffffc, RZ, 0xc0, !PT ;  /* 0x7ffffffc00177812 */ /* 0x000fe200078ec0ff */
[----:B------:R-:W-:Y:S02]  /*0170*/  IMAD.MOV.U32 R19, RZ, RZ, RZ ;  /* 0x000000ffff137224 */ /* 0x000fe400078e00ff */
[----:B0-----:R-:W-:-:S03]  /*0180*/  IMAD.WIDE R4, R26, 0x18, R4 ;  /* 0x000000181a047825 */ /* 0x001fc600078e0204 */
[----:B------:R-:W-:-:S05]  /*0190*/  IADD3 R16, P0, PT, R4, 0x58, RZ ;  /* 0x0000005804107810 */ /* 0x000fca0007f1e0ff */
[----:B------:R-:W-:-:S08]  /*01a0*/  IMAD.X R17, RZ, RZ, R5, P0 ;  /* 0x000000ffff117224 */ /* 0x000fd000000e0605 */
.L_x_6:
[----:B------:R-:W2:Y:S04]  /*01b0*/  LDG.E.64 R10, desc[UR36][R16.64+-0x58] ;  /* 0xffffa824100a7981 */ /* 0x000ea8000c1e1b00 */
[----:B------:R-:W3:Y:S04]  /*01c0*/  LDG.E.64 R12, desc[UR36][R16.64+-0x48] ;  /* 0xffffb824100c7981 */ /* 0x000ee8000c1e1b00 */
[----:B------:R-:W4:Y:S01]  /*01d0*/  LDG.E R0, desc[UR36][R16.64+-0x50] ;  /* 0xffffb02410007981 */ /* 0x000f22000c1e1900 */
[----:B------:R-:W-:Y:S01]  /*01e0*/  MOV R22, 0x0 ;  /* 0x0000000000167802 */ /* 0x000fe20000000f00 */
[----:B------:R-:W0:Y:S01]  /*01f0*/  LDCU.64 UR4, c[0x4][0x8] ;  /* 0x01000100ff0477ac */ /* 0x000e220008000a00 */
[----:B------:R-:W-:Y:S01]  /*0200*/  IMAD.MOV.U32 R6, RZ, RZ, R24 ;  /* 0x000000ffff067224 */ /* 0x000fe200078e0018 */
[----:B------:R1:W-:Y:S01]  /*0210*/  STL.64 [R1], R18 ;  /* 0x0000001201007387 */ /* 0x0003e20000100a00 */
[----:B------:R1:W1:Y:S01]  /*0220*/  LDC.64 R8, c[0x4][R22] ;  /* 0x0100000016087b82 */ /* 0x0002620000000a00 */
[----:B------:R-:W-:Y:S01]  /*0230*/  IMAD.MOV.U32 R7, RZ, RZ, R2 ;  /* 0x000000ffff077224 */ /* 0x000fe200078e0002 */
[----:B0-----:R-:W-:Y:S01]  /*0240*/  MOV R4, UR4 ;  /* 0x0000000400047c02 */ /* 0x001fe20008000f00 */
[----:B------:R-:W-:Y:S01]  /*0250*/  IMAD.U32 R5, RZ, RZ, UR5 ;  /* 0x00000005ff057e24 */ /* 0x000fe2000f8e00ff */
[----:B--2---:R0:W-:Y:S04]  /*0260*/  STL.64 [R1+0x8], R10 ;  /* 0x0000080a01007387 */ /* 0x0041e80000100a00 */
[----:B---3--:R0:W-:Y:S04]  /*0270*/  STL.64 [R1+0x18], R12 ;  /* 0x0000180c01007387 */ /* 0x0081e80000100a00 */
[----:B-1--4-:R0:W-:Y:S02]  /*0280*/  STL [R1+0x10], R0 ;  /* 0x0000100001007387 */ /* 0x0121e40000100800 */
[----:B------:R-:W-:-:S07]  /*0290*/  LEPC R20, `(.L_x_2) ;  /* 0x000000001014794e */ /* 0x000fce0000000000 */
[----:B0-----:R-:W-:Y:S05]  /*02a0*/  CALL.ABS.NOINC R8 ;  /* 0x0000000008007343 */ /* 0x001fea0003c00000 */
.L_x_2:
[----:B------:R-:W2:Y:S04]  /*02b0*/  LDG.E.64 R10, desc[UR36][R16.64+-0x40] ;  /* 0xffffc024100a7981 */ /* 0x000ea8000c1e1b00 */
[----:B------:R-:W3:Y:S04]  /*02c0*/  LDG.E.64 R12, desc[UR36][R16.64+-0x30] ;  /* 0xffffd024100c7981 */ /* 0x000ee8000c1e1b00 */
[----:B------:R-:W4:Y:S01]  /*02d0*/  LDG.E R0, desc[UR36][R16.64+-0x38] ;  /* 0xffffc82410007981 */ /* 0x000f22000c1e1900 */
[----:B------:R-:W-:Y:S01]  /*02e0*/  IADD3 R15, PT, PT, R19, 0x1, RZ ;  /* 0x00000001130f7810 */ /* 0x000fe20007ffe0ff */
[----:B------:R-:W-:Y:S01]  /*02f0*/  IMAD.MOV.U32 R14, RZ, RZ, R18 ;  /* 0x000000ffff0e7224 */ /* 0x000fe200078e0012 */
[----:B------:R0:W1:Y:S01]  /*0300*/  LDC.64 R8, c[0x4][R22] ;  /* 0x0100000016087b82 */ /* 0x0000620000000a00 */
[----:B------:R-:W5:Y:S01]  /*0310*/  LDCU.64 UR4, c[0x4][0x8] ;  /* 0x01000100ff0477ac */ /* 0x000f620008000a00 */
[----:B------:R-:W-:-:S02]  /*0320*/  IMAD.MOV.U32 R6, RZ, RZ, R24 ;  /* 0x000000ffff067224 */ /* 0x000fc400078e0018 */
[----:B------:R0:W-:Y:S01]  /*0330*/  STL.64 [R1], R14 ;  /* 0x0000000e01007387 */ /* 0x0001e20000100a00 */
[----:B------:R-:W-:Y:S02]  /*0340*/  IMAD.MOV.U32 R7, RZ, RZ, R2 ;  /* 0x000000ffff077224 */ /* 0x000fe400078e0002 */
[----:B-----5:R-:W-:Y:S01]  /*0350*/  IMAD.U32 R4, RZ, RZ, UR4 ;  /* 0x00000004ff047e24 */ /* 0x020fe2000f8e00ff */
[----:B------:R-:W-:Y:S01]  /*0360*/  MOV R5, UR5 ;  /* 0x0000000500057c02 */ /* 0x000fe20008000f00 */
[----:B--2---:R0:W-:Y:S04]  /*0370*/  STL.64 [R1+0x8], R10 ;  /* 0x0000080a01007387 */ /* 0x0041e80000100a00 */
[----:B---3--:R0:W-:Y:S04]  /*0380*/  STL.64 [R1+0x18], R12 ;  /* 0x0000180c01007387 */ /* 0x0081e80000100a00 */
[----:B-1--4-:R0:W-:Y:S02]  /*0390*/  STL [R1+0x10], R0 ;  /* 0x0000100001007387 */ /* 0x0121e40000100800 */
[----:B------:R-:W-:-:S07]  /*03a0*/  LEPC R20, `(.L_x_3) ;  /* 0x000000001014794e */ /* 0x000fce0000000000 */
[----:B0-----:R-:W-:Y:S05]  /*03b0*/  CALL.ABS.NOINC R8 ;  /* 0x0000000008007343 */ /* 0x001fea0003c00000 */
.L_x_3:
        /* <DEDUP_REMOVED lines=17> */
.L_x_4:
        /* <DEDUP_REMOVED lines=17> */
.L_x_5:
[----:B------:R-:W-:Y:S02]  /*05e0*/  IADD3 R19, PT, PT, R19, 0x4, RZ ;  /* 0x0000000413137810 */ /* 0x000fe40007ffe0ff */
[----:B------:R-:W-:Y:S02]  /*05f0*/  IADD3 R16, P1, PT, R16, 0x60, RZ ;  /* 0x0000006010107810 */ /* 0x000fe40007f3e0ff */
[----:B------:R-:W-:-:S03]  /*0600*/  ISETP.NE.AND P0, PT, R19, R23, PT ;  /* 0x000000171300720c */ /* 0x000fc60003f05270 */
[----:B------:R-:W-:-:S10]  /*0610*/  IMAD.X R17, RZ, RZ, R17, P1 ;  /* 0x000000ffff117224 */ /* 0x000fd400008e0611 */
[----:B------:R-:W-:Y:S05]  /*0620*/  @P0 BRA `(.L_x_6) ;  /* 0xfffffff800e00947 */ /* 0x000fea000383ffff */
.L_x_1:
[----:B------:R-:W-:Y:S05]  /*0630*/  BSYNC.RECONVERGENT B6 ;  /* 0x0000000000067941 */ /* 0x000fea0003800200 */
.L_x_0:
[----:B------:R-:W-:-:S13]  /*0640*/  ISETP.NE.AND P0, PT, R25, RZ, PT ;  /* 0x000000ff1900720c */ /* 0x000fda0003f05270 */
[----:B------:R-:W-:Y:S05]  /*0650*/  @!P0 EXIT ;  /* 0x000000000000894d */ /* 0x000fea0003800000 */
[----:B------:R-:W0:Y:S01]  /*0660*/  LDCU.64 UR4, c[0x0][0x380] ;  /* 0x00007000ff0477ac */ /* 0x000e220008000a00 */
[----:B------:R-:W-:-:S04]  /*0670*/  IMAD.WIDE.U32 R4, R23, 0x18, RZ ;  /* 0x0000001817047825 */ /* 0x000fc800078e00ff */
[----:B------:R-:W-:Y:S02]  /*0680*/  IMAD.MOV R25, RZ, RZ, -R25 ;  /* 0x000000ffff197224 */ /* 0x000fe400078e0a19 */
[----:B------:R-:W-:-:S03]  /*0690*/  IMAD.WIDE R4, R26, 0x18, R4 ;  /* 0x000000181a047825 */ /* 0x000fc600078e0204 */
[----:B0-----:R-:W-:-:S04]  /*06a0*/  IADD3 R16, P0, PT, R4, UR4, RZ ;  /* 0x0000000404107c10 */ /* 0x001fc8000ff1e0ff */
[----:B------:R-:W-:-:S04]  /*06b0*/  IADD3 R16, P1, PT, R16, 0x8, RZ ;  /* 0x0000000810107810 */ /* 0x000fc80007f3e0ff */
[----:B------:R-:W-:-:S09]  /*06c0*/  IADD3.X R17, PT, PT, RZ, UR5, R5, P1, P0 ;  /* 0x00000005ff117c10 */ /* 0x000fd20008fe0405 */
.L_x_8:
[----:B------:R-:W2:Y:S04]  /*06d0*/  LDG.E.64 R10, desc[UR36][R16.64+-0x8] ;  /* 0xfffff824100a7981 */ /* 0x000ea8000c1e1b00 */
[----:B------:R-:W3:Y:S04]  /*06e0*/  LDG.E.64 R12, desc[UR36][R16.64+0x8] ;  /* 0x00000824100c7981 */ /* 0x000ee8000c1e1b00 */
[----:B------:R-:W4:Y:S01]  /*06f0*/  LDG.E R0, desc[UR36][R16.64] ;  /* 0x0000002410007981 */ /* 0x000f22000c1e1900 */
[----:B------:R-:W-:Y:S01]  /*0700*/  MOV R8, 0x0 ;  /* 0x0000000000087802 */ /* 0x000fe20000000f00 */
[----:B------:R-:W0:Y:S01]  /*0710*/  LDCU.64 UR4, c[0x4][0x8] ;  /* 0x01000100ff0477ac */ /* 0x000e220008000a00 */
[----:B------:R-:W-:Y:S01]  /*0720*/  MOV R22, R18 ;  /* 0x0000001200167202 */ /* 0x000fe20000000f00 */
[----:B------:R-:W-:-:S02]  /*0730*/  VIADD R25, R25, 0x1 ;  /* 0x0000000119197836 */ /* 0x000fc40000000000 */
[----:B------:R-:W-:Y:S01]  /*0740*/  IMAD.MOV.U32 R6, RZ, RZ, R24 ;  /* 0x000000ffff067224 */ /* 0x000fe200078e0018 */
[----:B------:R-:W1:Y:S01]  /*0750*/  LDC.64 R8, c[0x4][R8] ;  /* 0x0100000008087b82 */ /* 0x000e620000000a00 */
[----:B------:R0:W-:Y:S01]  /*0760*/  STL.64 [R1], R22 ;  /* 0x0000001601007387 */ /* 0x0001e20000100a00 */
[----:B------:R-:W-:Y:S01]  /*0770*/  ISETP.NE.AND P0, PT, R25, RZ, PT ;  /* 0x000000ff1900720c */ /* 0x000fe20003f05270 */
[----:B------:R-:W-:-:S03]  /*0780*/  IMAD.MOV.U32 R7, RZ, RZ, R2 ;  /* 0x000000ffff077224 */ /* 0x000fc600078e0002 */
[----:B------:R-:W-:Y:S01]  /*0790*/  P2R R19, PR, RZ, 0x1 ;  /* 0x00000001ff137803 */ /* 0x000fe20000000000 */
[----:B0-----:R-:W-:Y:S01]  /*07a0*/  IMAD.U32 R4, RZ, RZ, UR4 ;  /* 0x00000004ff047e24 */ /* 0x001fe2000f8e00ff */
[----:B------:R-:W-:Y:S01]  /*07b0*/  MOV R5, UR5 ;  /* 0x0000000500057c02 */ /* 0x000fe20008000f00 */
[----:B--2---:R0:W-:Y:S04]  /*07c0*/  STL.64 [R1+0x8], R10 ;  /* 0x0000080a01007387 */ /* 0x0041e80000100a00 */
[----:B---3--:R0:W-:Y:S04]  /*07d0*/  STL.64 [R1+0x18], R12 ;  /* 0x0000180c01007387 */ /* 0x0081e80000100a00 */
[----:B-1--4-:R0:W-:Y:S02]  /*07e0*/  STL [R1+0x10], R0 ;  /* 0x0000100001007387 */ /* 0x0121e40000100800 */
[----:B------:R-:W-:-:S07]  /*07f0*/  LEPC R20, `(.L_x_7) ;  /* 0x000000001014794e */ /* 0x000fce0000000000 */
[----:B0-----:R-:W-:Y:S05]  /*0800*/  CALL.ABS.NOINC R8 ;  /* 0x0000000008007343 */ /* 0x001fea0003c00000 */
.L_x_7:
[----:B------:R-:W-:Y:S02]  /*0810*/  ISETP.NE.AND P6, PT, R19, RZ, PT ;  /* 0x000000ff1300720c */ /* 0x000fe40003fc5270 */
[----:B------:R-:W-:Y:S02]  /*0820*/  IADD3 R16, P0, PT, R16, 0x18, RZ ;  /* 0x0000001810107810 */ /* 0x000fe40007f1e0ff */
[----:B------:R-:W-:-:S03]  /*0830*/  IADD3 R23, PT, PT, R23, 0x1, RZ ;  /* 0x0000000117177810 */ /* 0x000fc60007ffe0ff */
[----:B------:R-:W-:-:S06]  /*0840*/  IMAD.X R17, RZ, RZ, R17, P0 ;  /* 0x000000ffff117224 */ /* 0x000fcc00000e0611 */
[----:B------:R-:W-:Y:S05]  /*0850*/  @P6 BRA `(.L_x_8) ;  /* 0xfffffffc009c6947 */ /* 0x000fea000383ffff */
[----:B------:R-:W-:Y:S05]  /*0860*/  EXIT ;  /* 0x000000000000794d */ /* 0x000fea0003800000 */
.L_x_9:
[----:B------:R-:W-:-:S00]  /*0870*/  BRA `(.L_x_9) ;  /* 0xfffffffc00fc7947 */ /* 0x000fc0000383ffff */
[----:B------:R-:W-:-:S00]  /*0880*/  NOP ;  /* 0x0000000000007918 */ /* 0x000fc00000000000 */
[----:B------:R-:W-:-:S00]  /*0890*/  NOP ;  /* 0x0000000000007918 */ /* 0x000fc00000000000 */
[----:B------:R-:W-:-:S00]  /*08a0*/  NOP ;  /* 0x0000000000007918 */ /* 0x000fc00000000000 */
[----:B------:R-:W-:-:S00]  /*08b0*/  NOP ;  /* 0x0000000000007918 */ /* 0x000fc00000000000 */
[----:B------:R-:W-:-:S00]  /*08c0*/  NOP ;  /* 0x0000000000007918 */ /* 0x000fc00000000000 */
[----:B------:R-:W-:-:S00]  /*08d0*/  NOP ;  /* 0x0000000000007918 */ /* 0x000fc00000000000 */
[----:B------:R-:W-:-:S00]  /*08e0*/  NOP ;  /* 0x0000000000007918 */ /* 0x000fc00000000000 */
[----:B------:R-:W-:-:S00]  /*08f0*/  NOP ;  /* 0x0000000000007918 */ /* 0x000fc00000000000 */
.L_x_10:


//--------------------- .nv.global.init           --------------------------
	.section	.nv.global.init,"aw",@progbits
.nv.global.init:
	.type		$str,@object
	.size		$str,(.L_0 - $str)
$str:
        /*0000*/ 	.byte	0x50, 0x72, 0x6f, 0x63, 0x65, 0x73, 0x61, 0x73, 0x5f, 0x25, 0x69, 0x20, 0x25, 0x32, 0x69, 0x20
        /*0010*/ 	.byte	0x25, 0x31, 0x34, 0x73, 0x20, 0x25, 0x36, 0x69, 0x20, 0x25, 0x31, 0x39, 0x66, 0x0a, 0x00
.L_0:


//--------------------- .nv.shared.reserved.0     --------------------------
	.section	.nv.shared.reserved.0,"aw",@nobits
	.weak		__nv_reservedSMEM_offset_0_alias
	.size		__nv_reservedSMEM_offset_0_alias, 0, 64
	.other		__nv_reservedSMEM_offset_0_alias,@"STO_CUDA_RESERVED_SHARED STV_DEFAULT"
__nv_reservedSMEM_offset_0_alias:
	.zero		0
	.zero		64


//--------------------- .nv.constant0._Z8DevPrintP9GpuStructPi --------------------------
	.section	.nv.constant0._Z8DevPrintP9GpuStructPi,"a",@progbits
	.sectionflags	@""
	.align	4
.nv.constant0._Z8DevPrintP9GpuStructPi:
	.zero		912


//--------------------- SYMBOLS --------------------------

	.type		.nv.reservedSmem.offset0,@object
	.size		.nv.reservedSmem.offset0,0x4
	.type		vprintf,@function
